//
// Generated by NVIDIA NVVM Compiler
//
// Compiler Build ID: CL-36424714
// Cuda compilation tools, release 13.0, V13.0.88
// Based on NVVM 20.0.0
//

.version 9.0
.target sm_100
.address_size 64

	// .globl	_Z22compute_gridpoints_GPUPdS_ii

.visible .entry _Z22compute_gridpoints_GPUPdS_ii(
	.param .u64 .ptr .align 1 _Z22compute_gridpoints_GPUPdS_ii_param_0,
	.param .u64 .ptr .align 1 _Z22compute_gridpoints_GPUPdS_ii_param_1,
	.param .u32 _Z22compute_gridpoints_GPUPdS_ii_param_2,
	.param .u32 _Z22compute_gridpoints_GPUPdS_ii_param_3
)
{
	.reg .pred 	%p<8>;
	.reg .b32 	%r<20>;
	.reg .b64 	%rd<14>;
	.reg .b64 	%fd<9>;

	ld.param.u64 	%rd1, [_Z22compute_gridpoints_GPUPdS_ii_param_0];
	ld.param.u32 	%r4, [_Z22compute_gridpoints_GPUPdS_ii_param_2];
	ld.param.u32 	%r5, [_Z22compute_gridpoints_GPUPdS_ii_param_3];
	mov.u32 	%r6, %ntid.x;
	mov.u32 	%r7, %ctaid.x;
	mov.u32 	%r8, %tid.x;
	mad.lo.s32 	%r1, %r6, %r7, %r8;
	mov.u32 	%r9, %ntid.y;
	mov.u32 	%r10, %ctaid.y;
	mov.u32 	%r11, %tid.y;
	mad.lo.s32 	%r12, %r9, %r10, %r11;
	add.s32 	%r13, %r4, -1;
	setp.ge.s32 	%p1, %r1, %r13;
	add.s32 	%r14, %r5, -1;
	setp.ge.s32 	%p2, %r12, %r14;
	or.pred  	%p3, %p1, %p2;
	setp.lt.s32 	%p4, %r1, 1;
	or.pred  	%p5, %p4, %p3;
	setp.eq.s32 	%p6, %r12, 0;
	or.pred  	%p7, %p5, %p6;
	@%p7 bra 	$L__BB0_2;
	cvta.to.global.u64 	%rd2, %rd1;
	mul.lo.s32 	%r15, %r5, %r12;
	cvt.s64.s32 	%rd3, %r15;
	cvt.u64.u32 	%rd4, %r1;
	add.s64 	%rd5, %rd4, %rd3;
	shl.b64 	%rd6, %rd5, 3;
	add.s64 	%rd7, %rd2, %rd6;
	ld.global.f64 	%fd1, [%rd7+-8];
	ld.global.f64 	%fd2, [%rd7+8];
	add.f64 	%fd3, %fd1, %fd2;
	sub.s32 	%r16, %r15, %r5;
	add.s32 	%r17, %r16, %r1;
	mul.wide.s32 	%rd8, %r17, 8;
	add.s64 	%rd9, %rd2, %rd8;
	ld.global.f64 	%fd4, [%rd9];
	add.f64 	%fd5, %fd3, %fd4;
	shl.b32 	%r18, %r5, 1;
	add.s32 	%r19, %r17, %r18;
	mul.wide.s32 	%rd10, %r19, 8;
	add.s64 	%rd11, %rd2, %rd10;
	ld.global.f64 	%fd6, [%rd11];
	add.f64 	%fd7, %fd5, %fd6;
	mul.f64 	%fd8, %fd7, 0d3FD0000000000000;
	mul.wide.s32 	%rd12, %r5, 8;
	add.s64 	%rd13, %rd9, %rd12;
	st.global.f64 	[%rd13], %fd8;
$L__BB0_2:
	ret;

}


// ===== COMPILED SASS (sm_100) =====

	.target	sm_100

	.elftype	@"ET_EXEC"


//--------------------- .note.nv.tkinfo           --------------------------
	.section	.note.nv.tkinfo,"",@"SHT_NOTE"
	.sectionflags	@"SHF_NOTE_NV_TKINFO"
	.tkinfo
        /*0018*/ 	.word	0x00000002
        /*0030*/ 	.string	""
        /*0030*/ 	.string	"ptxas"
        /*0030*/ 	.string	"Cuda compilation tools, release 13.0, V13.0.88"
        /*0030*/ 	.string	"Build cuda_13.0.r13.0/compiler.36424714_0"
        /*0030*/ 	.string	"-arch sm_100 -m 64 "



//--------------------- .note.nv.cuinfo           --------------------------
	.section	.note.nv.cuinfo,"",@"SHT_NOTE"
	.sectionflags	@"SHF_NOTE_NV_CUINFO"
        /*0018*/ 	.short	0x0002
        /*001a*/ 	.short	0x0064
        /*001c*/ 	.short	0x0082
	.zero		2


//--------------------- .nv.info                  --------------------------
	.section	.nv.info,"",@"SHT_CUDA_INFO"
	.align	4


	//----- nvinfo : EIATTR_REGCOUNT
	.align		4
        /*0000*/ 	.byte	0x04, 0x2f
        /*0002*/ 	.short	(.L_1 - .L_0)
	.align		4
.L_0:
        /*0004*/ 	.word	index@(_Z22compute_gridpoints_GPUPdS_ii)
        /*0008*/ 	.word	0x00000014


	//----- nvinfo : EIATTR_FRAME_SIZE
	.align		4
.L_1:
        /*000c*/ 	.byte	0x04, 0x11
        /*000e*/ 	.short	(.L_3 - .L_2)
	.align		4
.L_2:
        /*0010*/ 	.word	index@(_Z22compute_gridpoints_GPUPdS_ii)
        /*0014*/ 	.word	0x00000000


	//----- nvinfo : EIATTR_MIN_STACK_SIZE
	.align		4
.L_3:
        /*0018*/ 	.byte	0x04, 0x12
        /*001a*/ 	.short	(.L_5 - .L_4)
	.align		4
.L_4:
        /*001c*/ 	.word	index@(_Z22compute_gridpoints_GPUPdS_ii)
        /*0020*/ 	.word	0x00000000
.L_5:


//--------------------- .nv.compat                --------------------------
	.section	.nv.compat,"",@"SHT_CUDA_COMPAT_INFO"
	.align	4
        /*0000*/ 	.byte	0x02, 0x09, 0x00, 0x00, 0x02, 0x02, 0x01, 0x00, 0x02, 0x05, 0x05, 0x00, 0x03, 0x07, 0x01, 0x01
        /*0010*/ 	.byte	0x02, 0x03, 0x00, 0x00, 0x02, 0x06, 0x01, 0x00, 0x04, 0x0b, 0x08, 0x00, 0x01, 0x00, 0x00, 0x00
        /*0020*/ 	.byte	0x00, 0x00, 0x00, 0x00


//--------------------- .nv.info._Z22compute_gridpoints_GPUPdS_ii --------------------------
	.section	.nv.info._Z22compute_gridpoints_GPUPdS_ii,"",@"SHT_CUDA_INFO"
	.sectionflags	@""
	.align	4


	//----- nvinfo : EIATTR_CUDA_API_VERSION
	.align		4
        /*0000*/ 	.byte	0x04, 0x37
        /*0002*/ 	.short	(.L_7 - .L_6)
.L_6:
        /*0004*/ 	.word	0x00000082


	//----- nvinfo : EIATTR_KPARAM_INFO
	.align		4
.L_7:
        /*0008*/ 	.byte	0x04, 0x17
        /*000a*/ 	.short	(.L_9 - .L_8)
.L_8:
        /*000c*/ 	.word	0x00000000
        /*0010*/ 	.short	0x0003
        /*0012*/ 	.short	0x0014
        /*0014*/ 	.byte	0x00, 0xf0, 0x11, 0x00


	//----- nvinfo : EIATTR_KPARAM_INFO
	.align		4
.L_9:
        /*0018*/ 	.byte	0x04, 0x17
        /*001a*/ 	.short	(.L_11 - .L_10)
.L_10:
        /*001c*/ 	.word	0x00000000
        /*0020*/ 	.short	0x0002
        /*0022*/ 	.short	0x0010
        /*0024*/ 	.byte	0x00, 0xf0, 0x11, 0x00


	//----- nvinfo : EIATTR_KPARAM_INFO
	.align		4
.L_11:
        /*0028*/ 	.byte	0x04, 0x17
        /*002a*/ 	.short	(.L_13 - .L_12)
.L_12:
        /*002c*/ 	.word	0x00000000
        /*0030*/ 	.short	0x0001
        /*0032*/ 	.short	0x0008
        /*0034*/ 	.byte	0x00, 0xf5, 0x21, 0x00


	//----- nvinfo : EIATTR_KPARAM_INFO
	.align		4
.L_13:
        /*0038*/ 	.byte	0x04, 0x17
        /*003a*/ 	.short	(.L_15 - .L_14)
.L_14:
        /*003c*/ 	.word	0x00000000
        /*0040*/ 	.short	0x0000
        /*0042*/ 	.short	0x0000
        /*0044*/ 	.byte	0x00, 0xf5, 0x21, 0x00


	//----- nvinfo : EIATTR_SPARSE_MMA_MASK
	.align		4
.L_15:
        /*0048*/ 	.byte	0x03, 0x50
        /*004a*/ 	.short	0x0000


	//----- nvinfo : EIATTR_MAXREG_COUNT
	.align		4
        /*004c*/ 	.byte	0x03, 0x1b
        /*004e*/ 	.short	0x00ff


	//----- nvinfo : EIATTR_MERCURY_ISA_VERSION
	.align		4
        /*0050*/ 	.byte	0x03, 0x5f
        /*0052*/ 	.short	0x0101


	//----- nvinfo : EIATTR_VRC_CTA_INIT_COUNT
	.align		4
        /*0054*/ 	.byte	0x02, 0x4a
	.zero		1
	.zero		1


	//----- nvinfo : EIATTR_EXIT_INSTR_OFFSETS
	.align		4
        /*0058*/ 	.byte	0x04, 0x1c
        /*005a*/ 	.short	(.L_17 - .L_16)


	//   ....[0]....
.L_16:
        /*005c*/ 	.word	0x00000100


	//   ....[1]....
        /*0060*/ 	.word	0x00000270


	//----- nvinfo : EIATTR_CBANK_PARAM_SIZE
	.align		4
.L_17:
        /*0064*/ 	.byte	0x03, 0x19
        /*0066*/ 	.short	0x0018


	//----- nvinfo : EIATTR_PARAM_CBANK
	.align		4
        /*0068*/ 	.byte	0x04, 0x0a
        /*006a*/ 	.short	(.L_19 - .L_18)
	.align		4
.L_18:
        /*006c*/ 	.word	index@(.nv.constant0._Z22compute_gridpoints_GPUPdS_ii)
        /*0070*/ 	.short	0x0380
        /*0072*/ 	.short	0x0018


	//----- nvinfo : EIATTR_SW_WAR
	.align		4
.L_19:
        /*0074*/ 	.byte	0x04, 0x36
        /*0076*/ 	.short	(.L_21 - .L_20)
.L_20:
        /*0078*/ 	.word	0x00000008
.L_21:


//--------------------- .nv.callgraph             --------------------------
	.section	.nv.callgraph,"",@"SHT_CUDA_CALLGRAPH"
	.align	4
	.sectionentsize	8
	.align		4
        /*0000*/ 	.word	0x00000000
	.align		4
        /*0004*/ 	.word	0xffffffff
	.align		4
        /*0008*/ 	.word	0x00000000
	.align		4
        /*000c*/ 	.word	0xfffffffe
	.align		4
        /*0010*/ 	.word	0x00000000
	.align		4
        /*0014*/ 	.word	0xfffffffd
	.align		4
        /*0018*/ 	.word	0x00000000
	.align		4
        /*001c*/ 	.word	0xfffffffc


//--------------------- .text._Z22compute_gridpoints_GPUPdS_ii --------------------------
	.section	.text._Z22compute_gridpoints_GPUPdS_ii,"ax",@progbits
	.align	128
        .global         _Z22compute_gridpoints_GPUPdS_ii
        .type           _Z22compute_gridpoints_GPUPdS_ii,@function
        .size           _Z22compute_gridpoints_GPUPdS_ii,(.L_x_1 - _Z22compute_gridpoints_GPUPdS_ii)
        .other          _Z22compute_gridpoints_GPUPdS_ii,@"STO_CUDA_ENTRY STV_DEFAULT"
_Z22compute_gridpoints_GPUPdS_ii:
.text._Z22compute_gridpoints_GPUPdS_ii:
[----:B------:R-:W-:Y:S01]  /*0000*/  LDC R1, c[0x0][0x37c] ;  /* 0x0000df00ff017b82 */ /* 0x000fe20000000800 */
[----:B------:R-:W0:Y:S07]  /*0010*/  S2R R4, SR_CTAID.Y ;  /* 0x0000000000047919 */ /* 0x000e2e0000002600 */
[----:B------:R-:W1:Y:S01]  /*0020*/  LDC.64 R2, c[0x0][0x390] ;  /* 0x0000e400ff027b82 */ /* 0x000e620000000a00 */
[----:B------:R-:W2:Y:S01]  /*0030*/  LDCU UR4, c[0x0][0x360] ;  /* 0x00006c00ff0477ac */ /* 0x000ea20008000800 */
[----:B------:R-:W0:Y:S01]  /*0040*/  S2R R7, SR_TID.Y ;  /* 0x0000000000077919 */ /* 0x000e220000002200 */
[----:B------:R-:W0:Y:S01]  /*0050*/  LDCU UR5, c[0x0][0x364] ;  /* 0x00006c80ff0577ac */ /* 0x000e220008000800 */
[----:B------:R-:W2:Y:S01]  /*0060*/  S2R R0, SR_CTAID.X ;  /* 0x0000000000007919 */ /* 0x000ea20000002500 */
[----:B------:R-:W2:Y:S01]  /*0070*/  S2R R5, SR_TID.X ;  /* 0x0000000000057919 */ /* 0x000ea20000002100 */
[----:B0-----:R-:W-:-:S02]  /*0080*/  IMAD R4, R4, UR5, R7 ;  /* 0x0000000504047c24 */ /* 0x001fc4000f8e0207 */
[----:B-1----:R-:W-:-:S05]  /*0090*/  VIADD R7, R3, 0xffffffff ;  /* 0xffffffff03077836 */ /* 0x002fca0000000000 */
[----:B------:R-:W-:Y:S01]  /*00a0*/  ISETP.GE.AND P0, PT, R4, R7, PT ;  /* 0x000000070400720c */ /* 0x000fe20003f06270 */
[----:B--2---:R-:W-:Y:S02]  /*00b0*/  IMAD R0, R0, UR4, R5 ;  /* 0x0000000400007c24 */ /* 0x004fe4000f8e0205 */
[----:B------:R-:W-:-:S05]  /*00c0*/  VIADD R5, R2, 0xffffffff ;  /* 0xffffffff02057836 */ /* 0x000fca0000000000 */
[----:B------:R-:W-:-:S04]  /*00d0*/  ISETP.GE.OR P0, PT, R0, R5, P0 ;  /* 0x000000050000720c */ /* 0x000fc80000706670 */
[----:B------:R-:W-:-:S04]  /*00e0*/  ISETP.LT.OR P0, PT, R0, 0x1, P0 ;  /* 0x000000010000780c */ /* 0x000fc80000701670 */
[----:B------:R-:W-:-:S13]  /*00f0*/  ISETP.EQ.OR P0, PT, R4, RZ, P0 ;  /* 0x000000ff0400720c */ /* 0x000fda0000702670 */
[----:B------:R-:W-:Y:S05]  /*0100*/  @P0 EXIT ;  /* 0x000000000000094d */ /* 0x000fea0003800000 */
[----:B------:R-:W0:Y:S01]  /*0110*/  LDCU.64 UR6, c[0x0][0x380] ;  /* 0x00007000ff0677ac */ /* 0x000e220008000a00 */
[----:B------:R-:W1:Y:S01]  /*0120*/  LDC.64 R14, c[0x0][0x380] ;  /* 0x0000e000ff0e7b82 */ /* 0x000e620000000a00 */
[----:B------:R-:W-:Y:S01]  /*0130*/  IMAD R7, R4, R3, RZ ;  /* 0x0000000304077224 */ /* 0x000fe200078e02ff */
[----:B------:R-:W2:Y:S04]  /*0140*/  LDCU.64 UR4, c[0x0][0x358] ;  /* 0x00006b00ff0477ac */ /* 0x000ea80008000a00 */
[C---:B------:R-:W-:Y:S02]  /*0150*/  IADD3 R2, P0, PT, R0.reuse, R7, RZ ;  /* 0x0000000700027210 */ /* 0x040fe40007f1e0ff */
[----:B------:R-:W-:Y:S02]  /*0160*/  IADD3 R0, PT, PT, R0, -R3, R7 ;  /* 0x8000000300007210 */ /* 0x000fe40007ffe007 */
[----:B------:R-:W-:-:S02]  /*0170*/  LEA.HI.X.SX32 R5, R7, RZ, 0x1, P0 ;  /* 0x000000ff07057211 */ /* 0x000fc400000f0eff */
[----:B0-----:R-:W-:-:S04]  /*0180*/  LEA R4, P0, R2, UR6, 0x3 ;  /* 0x0000000602047c11 */ /* 0x001fc8000f8018ff */
[----:B------:R-:W-:-:S05]  /*0190*/  LEA.HI.X R5, R2, UR7, R5, 0x3, P0 ;  /* 0x0000000702057c11 */ /* 0x000fca00080f1c05 */
[----:B--2---:R-:W2:Y:S01]  /*01a0*/  LDG.E.64 R6, desc[UR4][R4.64+-0x8] ;  /* 0xfffff80404067981 */ /* 0x004ea2000c1e1b00 */
[----:B-1----:R-:W-:-:S03]  /*01b0*/  IMAD.WIDE R10, R0, 0x8, R14 ;  /* 0x00000008000a7825 */ /* 0x002fc600078e020e */
[----:B------:R-:W2:Y:S01]  /*01c0*/  LDG.E.64 R8, desc[UR4][R4.64+0x8] ;  /* 0x0000080404087981 */ /* 0x000ea2000c1e1b00 */
[----:B------:R-:W-:-:S03]  /*01d0*/  IMAD R17, R3, 0x2, R0 ;  /* 0x0000000203117824 */ /* 0x000fc600078e0200 */
[----:B------:R-:W3:Y:S01]  /*01e0*/  LDG.E.64 R12, desc[UR4][R10.64] ;  /* 0x000000040a0c7981 */ /* 0x000ee2000c1e1b00 */
[----:B------:R-:W-:-:S06]  /*01f0*/  IMAD.WIDE R14, R17, 0x8, R14 ;  /* 0x00000008110e7825 */ /* 0x000fcc00078e020e */
[----:B------:R-:W4:Y:S01]  /*0200*/  LDG.E.64 R14, desc[UR4][R14.64] ;  /* 0x000000040e0e7981 */ /* 0x000f22000c1e1b00 */
[----:B------:R-:W-:Y:S01]  /*0210*/  IMAD.WIDE R2, R3, 0x8, R10 ;  /* 0x0000000803027825 */ /* 0x000fe200078e020a */
[----:B--2---:R-:W-:-:S08]  /*0220*/  DADD R6, R6, R8 ;  /* 0x0000000006067229 */ /* 0x004fd00000000008 */
[----:B---3--:R-:W-:-:S08]  /*0230*/  DADD R6, R6, R12 ;  /* 0x0000000006067229 */ /* 0x008fd0000000000c */
[----:B----4-:R-:W-:-:S08]  /*0240*/  DADD R6, R6, R14 ;  /* 0x0000000006067229 */ /* 0x010fd0000000000e */
[----:B------:R-:W-:-:S07]  /*0250*/  DMUL R6, R6, 0.25 ;  /* 0x3fd0000006067828 */ /* 0x000fce0000000000 */
[----:B------:R-:W-:Y:S01]  /*0260*/  STG.E.64 desc[UR4][R2.64], R6 ;  /* 0x0000000602007986 */ /* 0x000fe2000c101b04 */
[----:B------:R-:W-:Y:S05]  /*0270*/  EXIT ;  /* 0x000000000000794d */ /* 0x000fea0003800000 */
.L_x_0:
[----:B------:R-:W-:-:S00]  /*0280*/  BRA `(.L_x_0) ;  /* 0xfffffffc00fc7947 */ /* 0x000fc0000383ffff */
[----:B------:R-:W-:-:S00]  /*0290*/  NOP ;  /* 0x0000000000007918 */ /* 0x000fc00000000000 */
        /* <DEDUP_REMOVED lines=14> */
.L_x_1:


//--------------------- .nv.shared.reserved.0     --------------------------
	.section	.nv.shared.reserved.0,"aw",@nobits
	.weak		__nv_reservedSMEM_offset_0_alias
	.size		__nv_reservedSMEM_offset_0_alias, 0, 64
	.other		__nv_reservedSMEM_offset_0_alias,@"STO_CUDA_RESERVED_SHARED STV_DEFAULT"
__nv_reservedSMEM_offset_0_alias:
	.zero		0
	.zero		64


//--------------------- .nv.constant0._Z22compute_gridpoints_GPUPdS_ii --------------------------
	.section	.nv.constant0._Z22compute_gridpoints_GPUPdS_ii,"a",@progbits
	.sectionflags	@""
	.align	4
.nv.constant0._Z22compute_gridpoints_GPUPdS_ii:
	.zero		920


//--------------------- SYMBOLS --------------------------

	.type		.nv.reservedSmem.offset0,@object
	.size		.nv.reservedSmem.offset0,0x4
